//
// Generated by NVIDIA NVVM Compiler
//
// Compiler Build ID: CL-36424714
// Cuda compilation tools, release 13.0, V13.0.88
// Based on NVVM 20.0.0
//

.version 9.0
.target sm_100
.address_size 64

	// .globl	_Z5addvsPiS_S_

.visible .entry _Z5addvsPiS_S_(
	.param .u64 .ptr .align 1 _Z5addvsPiS_S__param_0,
	.param .u64 .ptr .align 1 _Z5addvsPiS_S__param_1,
	.param .u64 .ptr .align 1 _Z5addvsPiS_S__param_2
)
{
	.reg .pred 	%p<2>;
	.reg .b32 	%r<8>;
	.reg .b64 	%rd<11>;

	ld.param.u64 	%rd1, [_Z5addvsPiS_S__param_0];
	ld.param.u64 	%rd2, [_Z5addvsPiS_S__param_1];
	ld.param.u64 	%rd3, [_Z5addvsPiS_S__param_2];
	mov.u32 	%r2, %tid.x;
	mov.u32 	%r3, %ctaid.x;
	mov.u32 	%r4, %ntid.x;
	mad.lo.s32 	%r1, %r3, %r4, %r2;
	setp.gt.s32 	%p1, %r1, 3;
	@%p1 bra 	$L__BB0_2;
	cvta.to.global.u64 	%rd4, %rd1;
	cvta.to.global.u64 	%rd5, %rd2;
	cvta.to.global.u64 	%rd6, %rd3;
	mul.wide.s32 	%rd7, %r1, 4;
	add.s64 	%rd8, %rd4, %rd7;
	ld.global.u32 	%r5, [%rd8];
	add.s64 	%rd9, %rd5, %rd7;
	ld.global.u32 	%r6, [%rd9];
	add.s32 	%r7, %r6, %r5;
	add.s64 	%rd10, %rd6, %rd7;
	st.global.u32 	[%rd10], %r7;
$L__BB0_2:
	ret;

}


// ===== COMPILED SASS (sm_100) =====

	.target	sm_100

	.elftype	@"ET_EXEC"


//--------------------- .note.nv.tkinfo           --------------------------
	.section	.note.nv.tkinfo,"",@"SHT_NOTE"
	.sectionflags	@"SHF_NOTE_NV_TKINFO"
	.tkinfo
        /*0018*/ 	.word	0x00000002
        /*0030*/ 	.string	""
        /*0030*/ 	.string	"ptxas"
        /*0030*/ 	.string	"Cuda compilation tools, release 13.0, V13.0.88"
        /*0030*/ 	.string	"Build cuda_13.0.r13.0/compiler.36424714_0"
        /*0030*/ 	.string	"-arch sm_100 -m 64 "



//--------------------- .note.nv.cuinfo           --------------------------
	.section	.note.nv.cuinfo,"",@"SHT_NOTE"
	.sectionflags	@"SHF_NOTE_NV_CUINFO"
        /*0018*/ 	.short	0x0002
        /*001a*/ 	.short	0x0064
        /*001c*/ 	.short	0x0082
	.zero		2


//--------------------- .nv.info                  --------------------------
	.section	.nv.info,"",@"SHT_CUDA_INFO"
	.align	4


	//----- nvinfo : EIATTR_REGCOUNT
	.align		4
        /*0000*/ 	.byte	0x04, 0x2f
        /*0002*/ 	.short	(.L_1 - .L_0)
	.align		4
.L_0:
        /*0004*/ 	.word	index@(_Z5addvsPiS_S_)
        /*0008*/ 	.word	0x0000000c


	//----- nvinfo : EIATTR_FRAME_SIZE
	.align		4
.L_1:
        /*000c*/ 	.byte	0x04, 0x11
        /*000e*/ 	.short	(.L_3 - .L_2)
	.align		4
.L_2:
        /*0010*/ 	.word	index@(_Z5addvsPiS_S_)
        /*0014*/ 	.word	0x00000000


	//----- nvinfo : EIATTR_MIN_STACK_SIZE
	.align		4
.L_3:
        /*0018*/ 	.byte	0x04, 0x12
        /*001a*/ 	.short	(.L_5 - .L_4)
	.align		4
.L_4:
        /*001c*/ 	.word	index@(_Z5addvsPiS_S_)
        /*0020*/ 	.word	0x00000000
.L_5:


//--------------------- .nv.compat                --------------------------
	.section	.nv.compat,"",@"SHT_CUDA_COMPAT_INFO"
	.align	4
        /*0000*/ 	.byte	0x02, 0x09, 0x00, 0x00, 0x02, 0x02, 0x01, 0x00, 0x02, 0x05, 0x05, 0x00, 0x03, 0x07, 0x01, 0x01
        /*0010*/ 	.byte	0x02, 0x03, 0x00, 0x00, 0x02, 0x06, 0x01, 0x00, 0x04, 0x0b, 0x08, 0x00, 0x09, 0x00, 0x00, 0x00
        /*0020*/ 	.byte	0x00, 0x00, 0x00, 0x00


//--------------------- .nv.info._Z5addvsPiS_S_   --------------------------
	.section	.nv.info._Z5addvsPiS_S_,"",@"SHT_CUDA_INFO"
	.sectionflags	@""
	.align	4


	//----- nvinfo : EIATTR_CUDA_API_VERSION
	.align		4
        /*0000*/ 	.byte	0x04, 0x37
        /*0002*/ 	.short	(.L_7 - .L_6)
.L_6:
        /*0004*/ 	.word	0x00000082


	//----- nvinfo : EIATTR_KPARAM_INFO
	.align		4
.L_7:
        /*0008*/ 	.byte	0x04, 0x17
        /*000a*/ 	.short	(.L_9 - .L_8)
.L_8:
        /*000c*/ 	.word	0x00000000
        /*0010*/ 	.short	0x0002
        /*0012*/ 	.short	0x0010
        /*0014*/ 	.byte	0x00, 0xf5, 0x21, 0x00


	//----- nvinfo : EIATTR_KPARAM_INFO
	.align		4
.L_9:
        /*0018*/ 	.byte	0x04, 0x17
        /*001a*/ 	.short	(.L_11 - .L_10)
.L_10:
        /*001c*/ 	.word	0x00000000
        /*0020*/ 	.short	0x0001
        /*0022*/ 	.short	0x0008
        /*0024*/ 	.byte	0x00, 0xf5, 0x21, 0x00


	//----- nvinfo : EIATTR_KPARAM_INFO
	.align		4
.L_11:
        /*0028*/ 	.byte	0x04, 0x17
        /*002a*/ 	.short	(.L_13 - .L_12)
.L_12:
        /*002c*/ 	.word	0x00000000
        /*0030*/ 	.short	0x0000
        /*0032*/ 	.short	0x0000
        /*0034*/ 	.byte	0x00, 0xf5, 0x21, 0x00


	//----- nvinfo : EIATTR_SPARSE_MMA_MASK
	.align		4
.L_13:
        /*0038*/ 	.byte	0x03, 0x50
        /*003a*/ 	.short	0x0000


	//----- nvinfo : EIATTR_MAXREG_COUNT
	.align		4
        /*003c*/ 	.byte	0x03, 0x1b
        /*003e*/ 	.short	0x00ff


	//----- nvinfo : EIATTR_MERCURY_ISA_VERSION
	.align		4
        /*0040*/ 	.byte	0x03, 0x5f
        /*0042*/ 	.short	0x0101


	//----- nvinfo : EIATTR_VRC_CTA_INIT_COUNT
	.align		4
        /*0044*/ 	.byte	0x02, 0x4a
	.zero		1
	.zero		1


	//----- nvinfo : EIATTR_EXIT_INSTR_OFFSETS
	.align		4
        /*0048*/ 	.byte	0x04, 0x1c
        /*004a*/ 	.short	(.L_15 - .L_14)


	//   ....[0]....
.L_14:
        /*004c*/ 	.word	0x00000060


	//   ....[1]....
        /*0050*/ 	.word	0x00000120


	//----- nvinfo : EIATTR_CBANK_PARAM_SIZE
	.align		4
.L_15:
        /*0054*/ 	.byte	0x03, 0x19
        /*0056*/ 	.short	0x0018


	//----- nvinfo : EIATTR_PARAM_CBANK
	.align		4
        /*0058*/ 	.byte	0x04, 0x0a
        /*005a*/ 	.short	(.L_17 - .L_16)
	.align		4
.L_16:
        /*005c*/ 	.word	index@(.nv.constant0._Z5addvsPiS_S_)
        /*0060*/ 	.short	0x0380
        /*0062*/ 	.short	0x0018


	//----- nvinfo : EIATTR_SW_WAR
	.align		4
.L_17:
        /*0064*/ 	.byte	0x04, 0x36
        /*0066*/ 	.short	(.L_19 - .L_18)
.L_18:
        /*0068*/ 	.word	0x00000008
.L_19:


//--------------------- .nv.callgraph             --------------------------
	.section	.nv.callgraph,"",@"SHT_CUDA_CALLGRAPH"
	.align	4
	.sectionentsize	8
	.align		4
        /*0000*/ 	.word	0x00000000
	.align		4
        /*0004*/ 	.word	0xffffffff
	.align		4
        /*0008*/ 	.word	0x00000000
	.align		4
        /*000c*/ 	.word	0xfffffffe
	.align		4
        /*0010*/ 	.word	0x00000000
	.align		4
        /*0014*/ 	.word	0xfffffffd
	.align		4
        /*0018*/ 	.word	0x00000000
	.align		4
        /*001c*/ 	.word	0xfffffffc


//--------------------- .text._Z5addvsPiS_S_      --------------------------
	.section	.text._Z5addvsPiS_S_,"ax",@progbits
	.align	128
        .global         _Z5addvsPiS_S_
        .type           _Z5addvsPiS_S_,@function
        .size           _Z5addvsPiS_S_,(.L_x_1 - _Z5addvsPiS_S_)
        .other          _Z5addvsPiS_S_,@"STO_CUDA_ENTRY STV_DEFAULT"
_Z5addvsPiS_S_:
.text._Z5addvsPiS_S_:
[----:B------:R-:W-:Y:S01]  /*0000*/  LDC R1, c[0x0][0x37c] ;  /* 0x0000df00ff017b82 */ /* 0x000fe20000000800 */
[----:B------:R-:W0:Y:S07]  /*0010*/  S2R R9, SR_TID.X ;  /* 0x0000000000097919 */ /* 0x000e2e0000002100 */
[----:B------:R-:W0:Y:S08]  /*0020*/  S2UR UR4, SR_CTAID.X ;  /* 0x00000000000479c3 */ /* 0x000e300000002500 */
[----:B------:R-:W0:Y:S02]  /*0030*/  LDC R0, c[0x0][0x360] ;  /* 0x0000d800ff007b82 */ /* 0x000e240000000800 */
[----:B0-----:R-:W-:-:S05]  /*0040*/  IMAD R9, R0, UR4, R9 ;  /* 0x0000000400097c24 */ /* 0x001fca000f8e0209 */
[----:B------:R-:W-:-:S13]  /*0050*/  ISETP.GT.AND P0, PT, R9, 0x3, PT ;  /* 0x000000030900780c */ /* 0x000fda0003f04270 */
[----:B------:R-:W-:Y:S05]  /*0060*/  @P0 EXIT ;  /* 0x000000000000094d */ /* 0x000fea0003800000 */
[----:B------:R-:W0:Y:S01]  /*0070*/  LDC.64 R2, c[0x0][0x380] ;  /* 0x0000e000ff027b82 */ /* 0x000e220000000a00 */
[----:B------:R-:W1:Y:S07]  /*0080*/  LDCU.64 UR4, c[0x0][0x358] ;  /* 0x00006b00ff0477ac */ /* 0x000e6e0008000a00 */
[----:B------:R-:W2:Y:S08]  /*0090*/  LDC.64 R4, c[0x0][0x388] ;  /* 0x0000e200ff047b82 */ /* 0x000eb00000000a00 */
[----:B------:R-:W3:Y:S01]  /*00a0*/  LDC.64 R6, c[0x0][0x390] ;  /* 0x0000e400ff067b82 */ /* 0x000ee20000000a00 */
[----:B0-----:R-:W-:-:S06]  /*00b0*/  IMAD.WIDE R2, R9, 0x4, R2 ;  /* 0x0000000409027825 */ /* 0x001fcc00078e0202 */
[----:B-1----:R-:W4:Y:S01]  /*00c0*/  LDG.E R2, desc[UR4][R2.64] ;  /* 0x0000000402027981 */ /* 0x002f22000c1e1900 */
[----:B--2---:R-:W-:-:S06]  /*00d0*/  IMAD.WIDE R4, R9, 0x4, R4 ;  /* 0x0000000409047825 */ /* 0x004fcc00078e0204 */
[----:B------:R-:W4:Y:S01]  /*00e0*/  LDG.E R5, desc[UR4][R4.64] ;  /* 0x0000000404057981 */ /* 0x000f22000c1e1900 */
[----:B---3--:R-:W-:Y:S01]  /*00f0*/  IMAD.WIDE R6, R9, 0x4, R6 ;  /* 0x0000000409067825 */ /* 0x008fe200078e0206 */
[----:B----4-:R-:W-:-:S05]  /*0100*/  IADD3 R9, PT, PT, R2, R5, RZ ;  /* 0x0000000502097210 */ /* 0x010fca0007ffe0ff */
[----:B------:R-:W-:Y:S01]  /*0110*/  STG.E desc[UR4][R6.64], R9 ;  /* 0x0000000906007986 */ /* 0x000fe2000c101904 */
[----:B------:R-:W-:Y:S05]  /*0120*/  EXIT ;  /* 0x000000000000794d */ /* 0x000fea0003800000 */
.L_x_0:
[----:B------:R-:W-:-:S00]  /*0130*/  BRA `(.L_x_0) ;  /* 0xfffffffc00fc7947 */ /* 0x000fc0000383ffff */
[----:B------:R-:W-:-:S00]  /*0140*/  NOP ;  /* 0x0000000000007918 */ /* 0x000fc00000000000 */
        /* <DEDUP_REMOVED lines=11> */
.L_x_1:


//--------------------- .nv.shared.reserved.0     --------------------------
	.section	.nv.shared.reserved.0,"aw",@nobits
	.weak		__nv_reservedSMEM_offset_0_alias
	.size		__nv_reservedSMEM_offset_0_alias, 0, 64
	.other		__nv_reservedSMEM_offset_0_alias,@"STO_CUDA_RESERVED_SHARED STV_DEFAULT"
__nv_reservedSMEM_offset_0_alias:
	.zero		0
	.zero		64


//--------------------- .nv.constant0._Z5addvsPiS_S_ --------------------------
	.section	.nv.constant0._Z5addvsPiS_S_,"a",@progbits
	.sectionflags	@""
	.align	4
.nv.constant0._Z5addvsPiS_S_:
	.zero		920


//--------------------- SYMBOLS --------------------------

	.type		.nv.reservedSmem.offset0,@object
	.size		.nv.reservedSmem.offset0,0x4
